	.headerflags	@"EF_CUDA_TEXMODE_UNIFIED EF_CUDA_64BIT_ADDRESS EF_CUDA_ACCELERATORS EF_CUDA_SM90 EF_CUDA_VIRTUAL_SM(EF_CUDA_SM90)"
	.elftype	@"ET_EXEC"


//--------------------- .nv.info                  --------------------------
	.section	.nv.info,"",@"SHT_CUDA_INFO"
	.align	4


	//----- nvinfo : EIATTR_REGCOUNT
	.align		4
        /*0000*/ 	.byte	0x04, 0x2f
        /*0002*/ 	.short	(.L_3 - .L_2)
	.align		4
.L_2:
        /*0004*/ 	.word	index@(triton_poi_fused__native_batch_norm_legit_no_training_relu_2)
        /*0008*/ 	.word	0x00000012


	//----- nvinfo : EIATTR_MIN_STACK_SIZE
	.align		4
.L_3:
        /*000c*/ 	.byte	0x04, 0x12
        /*000e*/ 	.short	(.L_5 - .L_4)
	.align		4
.L_4:
        /*0010*/ 	.word	index@(triton_poi_fused__native_batch_norm_legit_no_training_relu_2)
        /*0014*/ 	.word	0x00000000


	//----- nvinfo : EIATTR_FRAME_SIZE
	.align		4
.L_5:
        /*0018*/ 	.byte	0x04, 0x11
        /*001a*/ 	.short	(.L_7 - .L_6)
	.align		4
.L_6:
        /*001c*/ 	.word	index@(triton_poi_fused__native_batch_norm_legit_no_training_relu_2)
        /*0020*/ 	.word	0x00000000


	//----- nvinfo : EIATTR_MIN_STACK_SIZE
	.align		4
.L_7:
        /*0024*/ 	.byte	0x04, 0x12
        /*0026*/ 	.short	(.L_9 - .L_8)
	.align		4
.L_8:
        /*0028*/ 	.word	index@(triton_poi_fused__native_batch_norm_legit_no_training_relu_2)
        /*002c*/ 	.word	0x00000000
.L_9:


//--------------------- .nv.info.triton_poi_fused__native_batch_norm_legit_no_training_relu_2 --------------------------
	.section	.nv.info.triton_poi_fused__native_batch_norm_legit_no_training_relu_2,"",@"SHT_CUDA_INFO"
	.sectionflags	@""
	.align	4


	//----- nvinfo : EIATTR_CUDA_API_VERSION
	.align		4
        /*0000*/ 	.byte	0x04, 0x37
        /*0002*/ 	.short	(.L_11 - .L_10)
.L_10:
        /*0004*/ 	.word	0x0000007c


	//----- nvinfo : EIATTR_KPARAM_INFO
	.align		4
.L_11:
        /*0008*/ 	.byte	0x04, 0x17
        /*000a*/ 	.short	(.L_13 - .L_12)
.L_12:
        /*000c*/ 	.word	0x00000000
        /*0010*/ 	.short	0x0006
        /*0012*/ 	.short	0x0030
        /*0014*/ 	.byte	0x00, 0xf0, 0x11, 0x00


	//----- nvinfo : EIATTR_KPARAM_INFO
	.align		4
.L_13:
        /*0018*/ 	.byte	0x04, 0x17
        /*001a*/ 	.short	(.L_15 - .L_14)
.L_14:
        /*001c*/ 	.word	0x00000000
        /*0020*/ 	.short	0x0005
        /*0022*/ 	.short	0x0028
        /*0024*/ 	.byte	0x00, 0xf4, 0x21, 0x00


	//----- nvinfo : EIATTR_KPARAM_INFO
	.align		4
.L_15:
        /*0028*/ 	.byte	0x04, 0x17
        /*002a*/ 	.short	(.L_17 - .L_16)
.L_16:
        /*002c*/ 	.word	0x00000000
        /*0030*/ 	.short	0x0004
        /*0032*/ 	.short	0x0020
        /*0034*/ 	.byte	0x00, 0xf4, 0x21, 0x00


	//----- nvinfo : EIATTR_KPARAM_INFO
	.align		4
.L_17:
        /*0038*/ 	.byte	0x04, 0x17
        /*003a*/ 	.short	(.L_19 - .L_18)
.L_18:
        /*003c*/ 	.word	0x00000000
        /*0040*/ 	.short	0x0003
        /*0042*/ 	.short	0x0018
        /*0044*/ 	.byte	0x00, 0xf4, 0x21, 0x00


	//----- nvinfo : EIATTR_KPARAM_INFO
	.align		4
.L_19:
        /*0048*/ 	.byte	0x04, 0x17
        /*004a*/ 	.short	(.L_21 - .L_20)
.L_20:
        /*004c*/ 	.word	0x00000000
        /*0050*/ 	.short	0x0002
        /*0052*/ 	.short	0x0010
        /*0054*/ 	.byte	0x00, 0xf4, 0x21, 0x00


	//----- nvinfo : EIATTR_KPARAM_INFO
	.align		4
.L_21:
        /*0058*/ 	.byte	0x04, 0x17
        /*005a*/ 	.short	(.L_23 - .L_22)
.L_22:
        /*005c*/ 	.word	0x00000000
        /*0060*/ 	.short	0x0001
        /*0062*/ 	.short	0x0008
        /*0064*/ 	.byte	0x00, 0xf4, 0x21, 0x00


	//----- nvinfo : EIATTR_KPARAM_INFO
	.align		4
.L_23:
        /*0068*/ 	.byte	0x04, 0x17
        /*006a*/ 	.short	(.L_25 - .L_24)
.L_24:
        /*006c*/ 	.word	0x00000000
        /*0070*/ 	.short	0x0000
        /*0072*/ 	.short	0x0000
        /*0074*/ 	.byte	0x00, 0xf4, 0x21, 0x00


	//----- nvinfo : EIATTR_SPARSE_MMA_MASK
	.align		4
.L_25:
        /*0078*/ 	.byte	0x03, 0x50
        /*007a*/ 	.short	0x0000


	//----- nvinfo : EIATTR_MAXREG_COUNT
	.align		4
        /*007c*/ 	.byte	0x03, 0x1b
        /*007e*/ 	.short	0x00ff


	//----- nvinfo : EIATTR_EXIT_INSTR_OFFSETS
	.align		4
        /*0080*/ 	.byte	0x04, 0x1c
        /*0082*/ 	.short	(.L_27 - .L_26)


	//   ....[0]....
.L_26:
        /*0084*/ 	.word	0x00000320


	//   ....[1]....
        /*0088*/ 	.word	0x00000340


	//----- nvinfo : EIATTR_REQNTID
	.align		4
.L_27:
        /*008c*/ 	.byte	0x04, 0x10
        /*008e*/ 	.short	(.L_29 - .L_28)
.L_28:
        /*0090*/ 	.word	0x00000080
        /*0094*/ 	.word	0x00000001
        /*0098*/ 	.word	0x00000001


	//----- nvinfo : EIATTR_CBANK_PARAM_SIZE
	.align		4
.L_29:
        /*009c*/ 	.byte	0x03, 0x19
        /*009e*/ 	.short	0x0034


	//----- nvinfo : EIATTR_PARAM_CBANK
	.align		4
        /*00a0*/ 	.byte	0x04, 0x0a
        /*00a2*/ 	.short	(.L_31 - .L_30)
	.align		4
.L_30:
        /*00a4*/ 	.word	index@(.nv.constant0.triton_poi_fused__native_batch_norm_legit_no_training_relu_2)
        /*00a8*/ 	.short	0x0210
        /*00aa*/ 	.short	0x0034


	//----- nvinfo : EIATTR_SW_WAR
	.align		4
.L_31:
        /*00ac*/ 	.byte	0x04, 0x36
        /*00ae*/ 	.short	(.L_33 - .L_32)
.L_32:
        /*00b0*/ 	.word	0x00000008
.L_33:


//--------------------- .nv.callgraph             --------------------------
	.section	.nv.callgraph,"",@"SHT_CUDA_CALLGRAPH"
	.align	4
	.sectionentsize	8
	.align		4
        /*0000*/ 	.word	0x00000000
	.align		4
        /*0004*/ 	.word	0xffffffff
	.align		4
        /*0008*/ 	.word	0x00000000
	.align		4
        /*000c*/ 	.word	0xfffffffe
	.align		4
        /*0010*/ 	.word	0x00000000
	.align		4
        /*0014*/ 	.word	0xfffffffd
	.align		4
        /*0018*/ 	.word	0x00000000
	.align		4
        /*001c*/ 	.word	0xfffffffc


//--------------------- .nv.constant4             --------------------------
	.section	.nv.constant4,"a",@progbits
	.align	8
	.align		8
.nv.constant4:
        /*0000*/ 	.dword	_$_str
	.align		8
        /*0008*/ 	.dword	_$_str_$_2


//--------------------- .text.triton_poi_fused__native_batch_norm_legit_no_training_relu_2 --------------------------
	.section	.text.triton_poi_fused__native_batch_norm_legit_no_training_relu_2,"ax",@progbits
	.align	128
        .global         triton_poi_fused__native_batch_norm_legit_no_training_relu_2
        .type           triton_poi_fused__native_batch_norm_legit_no_training_relu_2,@function
        .size           triton_poi_fused__native_batch_norm_legit_no_training_relu_2,(.L_x_1 - triton_poi_fused__native_batch_norm_legit_no_training_relu_2)
        .other          triton_poi_fused__native_batch_norm_legit_no_training_relu_2,@"STO_CUDA_ENTRY STV_DEFAULT"
triton_poi_fused__native_batch_norm_legit_no_training_relu_2:
.text.triton_poi_fused__native_batch_norm_legit_no_training_relu_2:
[----:B------:R-:W0:Y:S01]  /*0000*/  LDC R1, c[0x0][0x28] ;  /* 0x00000a00ff017b82 */ /* 0x000e220000000800 */
[----:B------:R-:W1:Y:S07]  /*0010*/  S2R R0, SR_TID.X ;  /* 0x0000000000007919 */ /* 0x000e6e0000002100 */
[----:B------:R-:W2:Y:S01]  /*0020*/  LDC.64 R8, c[0x0][0x220] ;  /* 0x00008800ff087b82 */ /* 0x000ea20000000a00 */
[----:B------:R-:W-:Y:S01]  /*0030*/  HFMA2.MMA R14, -RZ, RZ, 0, 0 ;  /* 0x00000000ff0e7435 */ /* 0x000fe200000001ff */
[----:B------:R-:W-:Y:S01]  /*0040*/  ULDC.64 UR4, c[0x0][0x208] ;  /* 0x0000820000047ab9 */ /* 0x000fe20000000a00 */
[----:B------:R-:W3:Y:S05]  /*0050*/  S2R R3, SR_CTAID.X ;  /* 0x0000000000037919 */ /* 0x000eea0000002500 */
[----:B------:R-:W4:Y:S08]  /*0060*/  LDC.64 R4, c[0x0][0x210] ;  /* 0x00008400ff047b82 */ /* 0x000f300000000a00 */
[----:B------:R-:W5:Y:S08]  /*0070*/  LDC.64 R6, c[0x0][0x218] ;  /* 0x00008600ff067b82 */ /* 0x000f700000000a00 */
[----:B------:R-:W5:Y:S01]  /*0080*/  LDC.64 R10, c[0x0][0x228] ;  /* 0x00008a00ff0a7b82 */ /* 0x000f620000000a00 */
[----:B-1----:R-:W-:-:S07]  /*0090*/  LOP3.LUT R0, R0, 0x7f, RZ, 0xc0, !PT ;  /* 0x0000007f00007812 */ /* 0x002fce00078ec0ff */
[----:B------:R-:W1:Y:S01]  /*00a0*/  LDC.64 R12, c[0x0][0x230] ;  /* 0x00008c00ff0c7b82 */ /* 0x000e620000000a00 */
[----:B---3--:R-:W-:Y:S01]  /*00b0*/  SHF.R.S32.HI R2, RZ, 0x18, R3 ;  /* 0x00000018ff027819 */ /* 0x008fe20000011403 */
[----:B------:R-:W-:-:S03]  /*00c0*/  IMAD R0, R3, 0x80, R0 ;  /* 0x0000008003007824 */ /* 0x000fc600078e0200 */
[----:B------:R-:W-:Y:S02]  /*00d0*/  SGXT R3, R2, 0x1 ;  /* 0x000000010203781a */ /* 0x000fe40000000200 */
[----:B------:R-:W-:Y:S02]  /*00e0*/  ISETP.GE.AND P0, PT, R0, 0x100, PT ;  /* 0x000001000000780c */ /* 0x000fe40003f06270 */
[----:B------:R-:W-:-:S04]  /*00f0*/  LEA.HI R3, R3, R0, RZ, 0x4 ;  /* 0x0000000003037211 */ /* 0x000fc800078f20ff */
[----:B------:R-:W-:-:S04]  /*0100*/  SHF.R.S32.HI R3, RZ, 0x4, R3 ;  /* 0x00000004ff037819 */ /* 0x000fc80000011403 */
[----:B------:R-:W-:-:S04]  /*0110*/  LEA.HI R2, R3, R3, RZ, 0x2 ;  /* 0x0000000303027211 */ /* 0x000fc800078f10ff */
[----:B------:R-:W-:-:S05]  /*0120*/  LOP3.LUT R2, R2, 0xfffffffc, RZ, 0xc0, !PT ;  /* 0xfffffffc02027812 */ /* 0x000fca00078ec0ff */
[----:B------:R-:W-:-:S04]  /*0130*/  IMAD.IADD R15, R3, 0x1, -R2 ;  /* 0x00000001030f7824 */ /* 0x000fc800078e0a02 */
[----:B--2---:R-:W-:-:S05]  /*0140*/  IMAD.WIDE R8, R15, 0x4, R8 ;  /* 0x000000040f087825 */ /* 0x004fca00078e0208 */
[----:B------:R2:W3:Y:S01]  /*0150*/  @!P0 LDG.E.EL R14, desc[UR4][R8.64] ;  /* 0x00000004080e8981 */ /* 0x0004e2000c2e1900 */
[----:B------:R-:W-:Y:S01]  /*0160*/  CS2R R2, SRZ ;  /* 0x0000000000027805 */ /* 0x000fe2000001ff00 */
[----:B----4-:R-:W-:-:S04]  /*0170*/  IMAD.WIDE R4, R0, 0x4, R4 ;  /* 0x0000000400047825 */ /* 0x010fc800078e0204 */
[C---:B-----5:R-:W-:Y:S01]  /*0180*/  IMAD.WIDE R6, R15.reuse, 0x4, R6 ;  /* 0x000000040f067825 */ /* 0x060fe200078e0206 */
[----:B------:R4:W5:Y:S03]  /*0190*/  @!P0 LDG.E R2, desc[UR4][R4.64] ;  /* 0x0000000404028981 */ /* 0x000966000c1e1900 */
[C---:B0-2---:R-:W-:Y:S01]  /*01a0*/  IMAD.WIDE R8, R15.reuse, 0x4, R10 ;  /* 0x000000040f087825 */ /* 0x045fe200078e020a */
[----:B------:R0:W5:Y:S03]  /*01b0*/  @!P0 LDG.E.EL R3, desc[UR4][R6.64] ;  /* 0x0000000406038981 */ /* 0x000166000c2e1900 */
[----:B-1----:R-:W-:Y:S01]  /*01c0*/  IMAD.WIDE R10, R15, 0x4, R12 ;  /* 0x000000040f0a7825 */ /* 0x002fe200078e020c */
[----:B------:R-:W-:Y:S01]  /*01d0*/  CS2R R12, SRZ ;  /* 0x00000000000c7805 */ /* 0x000fe2000001ff00 */
[----:B----4-:R-:W1:Y:S05]  /*01e0*/  LDC.64 R4, c[0x0][0x238] ;  /* 0x00008e00ff047b82 */ /* 0x010e6a0000000a00 */
[----:B------:R-:W2:Y:S04]  /*01f0*/  @!P0 LDG.E.EL R12, desc[UR4][R8.64] ;  /* 0x00000004080c8981 */ /* 0x000ea8000c2e1900 */
[----:B------:R-:W2:Y:S01]  /*0200*/  @!P0 LDG.E.EL R13, desc[UR4][R10.64] ;  /* 0x000000040a0d8981 */ /* 0x000ea2000c2e1900 */
[----:B0-----:R-:W-:Y:S01]  /*0210*/  MOV R6, 0x3e800000 ;  /* 0x3e80000000067802 */ /* 0x001fe20000000f00 */
[----:B---3--:R-:W-:-:S04]  /*0220*/  FADD R14, R14, 0.0010000000474974513054 ;  /* 0x3a83126f0e0e7421 */ /* 0x008fc80000000000 */
[----:B------:R-:W0:Y:S01]  /*0230*/  MUFU.SQRT R15, R14 ;  /* 0x0000000e000f7308 */ /* 0x000e220000002000 */
[----:B-----5:R-:W-:Y:S01]  /*0240*/  FADD R2, -R3, R2 ;  /* 0x0000000203027221 */ /* 0x020fe20000000100 */
[C---:B0-----:R-:W-:Y:S02]  /*0250*/  FSETP.GT.AND P1, PT, R15.reuse, 8.50705917302346158658e+37, PT ;  /* 0x7e8000000f00780b */ /* 0x041fe40003f24000 */
[----:B------:R-:W-:Y:S02]  /*0260*/  FSETP.GEU.AND P2, PT, R15, 1.175494350822287508e-38, PT ;  /* 0x008000000f00780b */ /* 0x000fe40003f4e000 */
[----:B------:R-:W-:-:S09]  /*0270*/  FSEL R6, R6, 1, P1 ;  /* 0x3f80000006067808 */ /* 0x000fd20000800000 */
[----:B------:R-:W-:Y:S02]  /*0280*/  @P1 FMUL R15, R15, 0.25 ;  /* 0x3e8000000f0f1820 */ /* 0x000fe40000400000 */
[----:B------:R-:W-:Y:S02]  /*0290*/  @!P2 FMUL R6, R6, 16777216 ;  /* 0x4b8000000606a820 */ /* 0x000fe40000400000 */
[----:B------:R-:W-:-:S06]  /*02a0*/  @!P2 FMUL R15, R15, 16777216 ;  /* 0x4b8000000f0fa820 */ /* 0x000fcc0000400000 */
[----:B------:R-:W0:Y:S02]  /*02b0*/  MUFU.RCP R15, R15 ;  /* 0x0000000f000f7308 */ /* 0x000e240000001000 */
[----:B0-----:R-:W-:-:S04]  /*02c0*/  FMUL R3, R15, R6 ;  /* 0x000000060f037220 */ /* 0x001fc80000400000 */
[----:B------:R-:W-:-:S04]  /*02d0*/  FMUL R2, R2, R3 ;  /* 0x0000000302027220 */ /* 0x000fc80000400000 */
[----:B--2---:R-:W-:Y:S01]  /*02e0*/  FFMA R12, R2, R12, R13 ;  /* 0x0000000c020c7223 */ /* 0x004fe2000000000d */
[----:B-1----:R-:W-:-:S04]  /*02f0*/  IMAD.WIDE R2, R0, 0x4, R4 ;  /* 0x0000000400027825 */ /* 0x002fc800078e0204 */
[----:B------:R-:W-:-:S04]  /*0300*/  FSETP.GEU.AND P1, PT, R12, RZ, PT ;  /* 0x000000ff0c00720b */ /* 0x000fc80003f2e000 */
[----:B------:R-:W-:Y:S01]  /*0310*/  FSEL R5, R12, RZ, P1 ;  /* 0x000000ff0c057208 */ /* 0x000fe20000800000 */
[----:B------:R-:W-:Y:S08]  /*0320*/  @P0 EXIT ;  /* 0x000000000000094d */ /* 0x000ff00003800000 */
[----:B------:R-:W-:Y:S01]  /*0330*/  STG.E desc[UR4][R2.64], R5 ;  /* 0x0000000502007986 */ /* 0x000fe2000c101904 */
[----:B------:R-:W-:Y:S05]  /*0340*/  EXIT ;  /* 0x000000000000794d */ /* 0x000fea0003800000 */
.L_x_0:
[----:B------:R-:W-:-:S00]  /*0350*/  BRA `(.L_x_0) ;  /* 0xfffffffc00fc7947 */ /* 0x000fc0000383ffff */
[----:B------:R-:W-:-:S00]  /*0360*/  NOP ;  /* 0x0000000000007918 */ /* 0x000fc00000000000 */
        /* <DEDUP_REMOVED lines=9> */
.L_x_1:


//--------------------- .nv.global.init           --------------------------
	.section	.nv.global.init,"aw",@progbits
.nv.global.init:
	.type		_$_str,@object
	.size		_$_str,(_$_str_$_2 - _$_str)
_$_str:
        /*0000*/ 	.byte	0x5f, 0x5f, 0x43, 0x55, 0x44, 0x41, 0x5f, 0x46, 0x54, 0x5a, 0x00
	.type		_$_str_$_2,@object
	.size		_$_str_$_2,(.L_1 - _$_str_$_2)
_$_str_$_2:
        /*000b*/ 	.byte	0x5f, 0x5f, 0x43, 0x55, 0x44, 0x41, 0x5f, 0x50, 0x52, 0x45, 0x43, 0x5f, 0x53, 0x51, 0x52, 0x54
        /*001b*/ 	.byte	0x00
.L_1:


//--------------------- .nv.constant0.triton_poi_fused__native_batch_norm_legit_no_training_relu_2 --------------------------
	.section	.nv.constant0.triton_poi_fused__native_batch_norm_legit_no_training_relu_2,"a",@progbits
	.sectionflags	@""
	.align	4
.nv.constant0.triton_poi_fused__native_batch_norm_legit_no_training_relu_2:
	.zero		580
